//
// Generated by NVIDIA NVVM Compiler
//
// Compiler Build ID: CL-36424714
// Cuda compilation tools, release 13.0, V13.0.88
// Based on NVVM 20.0.0
//

.version 9.0
.target sm_100
.address_size 64

	// .globl	_Z17initialize_memoryPii
.extern .shared .align 16 .b8 shared[];

.visible .entry _Z17initialize_memoryPii(
	.param .u64 .ptr .align 1 _Z17initialize_memoryPii_param_0,
	.param .u32 _Z17initialize_memoryPii_param_1
)
{
	.reg .pred 	%p<2>;
	.reg .b32 	%r<7>;
	.reg .b64 	%rd<5>;

	ld.param.u64 	%rd1, [_Z17initialize_memoryPii_param_0];
	ld.param.u32 	%r2, [_Z17initialize_memoryPii_param_1];
	mov.u32 	%r3, %ctaid.x;
	mov.u32 	%r4, %ntid.x;
	mov.u32 	%r5, %tid.x;
	mad.lo.s32 	%r1, %r3, %r4, %r5;
	setp.ge.s32 	%p1, %r1, %r2;
	@%p1 bra 	$L__BB0_2;
	cvta.to.global.u64 	%rd2, %rd1;
	mul.wide.s32 	%rd3, %r1, 4;
	add.s64 	%rd4, %rd2, %rd3;
	mov.b32 	%r6, -2147483648;
	st.global.u32 	[%rd4], %r6;
$L__BB0_2:
	ret;

}
	// .globl	_Z18insert_keys_kernelP15FunnelHashTablePiS1_i
.visible .entry _Z18insert_keys_kernelP15FunnelHashTablePiS1_i(
	.param .u64 .ptr .align 1 _Z18insert_keys_kernelP15FunnelHashTablePiS1_i_param_0,
	.param .u64 .ptr .align 1 _Z18insert_keys_kernelP15FunnelHashTablePiS1_i_param_1,
	.param .u64 .ptr .align 1 _Z18insert_keys_kernelP15FunnelHashTablePiS1_i_param_2,
	.param .u32 _Z18insert_keys_kernelP15FunnelHashTablePiS1_i_param_3
)
{
	.reg .pred 	%p<24>;
	.reg .b32 	%r<117>;
	.reg .b64 	%rd<38>;
	.reg .b64 	%fd<92>;

	ld.param.u64 	%rd5, [_Z18insert_keys_kernelP15FunnelHashTablePiS1_i_param_0];
	ld.param.u64 	%rd3, [_Z18insert_keys_kernelP15FunnelHashTablePiS1_i_param_1];
	ld.param.u64 	%rd4, [_Z18insert_keys_kernelP15FunnelHashTablePiS1_i_param_2];
	ld.param.u32 	%r45, [_Z18insert_keys_kernelP15FunnelHashTablePiS1_i_param_3];
	cvta.to.global.u64 	%rd1, %rd5;
	mov.u32 	%r46, %ntid.x;
	mov.u32 	%r47, %ctaid.x;
	mov.u32 	%r48, %tid.x;
	mad.lo.s32 	%r1, %r47, %r46, %r48;
	setp.ge.s32 	%p1, %r1, %r45;
	shl.b32 	%r49, %r48, 2;
	mov.u32 	%r50, shared;
	add.s32 	%r2, %r50, %r49;
	shl.b32 	%r51, %r46, 2;
	add.s32 	%r3, %r2, %r51;
	@%p1 bra 	$L__BB1_2;
	cvta.to.global.u64 	%rd6, %rd3;
	cvta.to.global.u64 	%rd7, %rd4;
	mul.wide.s32 	%rd8, %r1, 4;
	add.s64 	%rd9, %rd6, %rd8;
	ld.global.u32 	%r52, [%rd9];
	st.shared.u32 	[%r2], %r52;
	add.s64 	%rd10, %rd7, %rd8;
	ld.global.u32 	%r53, [%rd10];
	st.shared.u32 	[%r3], %r53;
$L__BB1_2:
	setp.ge.s32 	%p2, %r1, %r45;
	bar.sync 	0;
	@%p2 bra 	$L__BB1_33;
	ld.shared.u32 	%r4, [%r2];
	ld.shared.u32 	%r5, [%r3];
	ld.global.u32 	%r107, [%rd1+24];
	setp.lt.s32 	%p3, %r107, 1;
	@%p3 bra 	$L__BB1_11;
	mov.b32 	%r105, 0;
$L__BB1_5:
	cvt.u64.u32 	%rd11, %r105;
	mul.wide.u32 	%rd12, %r105, 24;
	add.s64 	%rd2, %rd1, %rd12;
	mad.lo.s64 	%rd13, %rd11, -20, %rd2;
	ld.global.u32 	%r55, [%rd13+28];
	ld.global.u32 	%r56, [%rd13+428];
	xor.b32  	%r57, %r56, %r4;
	abs.s32 	%r58, %r57;
	and.b32  	%r59, %r58, 2147483647;
	rem.s32 	%r60, %r59, %r55;
	ld.global.u32 	%r9, [%rd1+12];
	mul.lo.s32 	%r106, %r9, %r60;
	setp.lt.s32 	%p4, %r9, 1;
	@%p4 bra 	$L__BB1_10;
	add.s32 	%r11, %r106, %r9;
$L__BB1_7:
	ld.global.u64 	%rd14, [%rd2+832];
	mul.wide.u32 	%rd15, %r106, 4;
	add.s64 	%rd16, %rd14, %rd15;
	atom.relaxed.cas.b32 	%r61, [%rd16], -2147483648, %r4;
	setp.ne.s32 	%p5, %r61, -2147483648;
	setp.ne.s32 	%p6, %r61, %r4;
	and.pred  	%p7, %p5, %p6;
	@%p7 bra 	$L__BB1_8;
	bra.uni 	$L__BB1_34;
$L__BB1_8:
	add.s32 	%r106, %r106, 1;
	setp.lt.s32 	%p8, %r106, %r11;
	@%p8 bra 	$L__BB1_7;
	ld.global.u32 	%r107, [%rd1+24];
$L__BB1_10:
	add.s32 	%r105, %r105, 1;
	setp.lt.s32 	%p9, %r105, %r107;
	@%p9 bra 	$L__BB1_5;
$L__BB1_11:
	ld.global.u32 	%r17, [%rd1+16];
	ld.global.u32 	%r64, [%rd1+3232];
	xor.b32  	%r65, %r64, %r4;
	abs.s32 	%r66, %r65;
	and.b32  	%r18, %r66, 2147483647;
	ld.global.u32 	%r67, [%rd1];
	add.s32 	%r68, %r67, 1;
	cvt.rn.f64.s32 	%fd86, %r68;
	{
	.reg .b32 %temp; 
	mov.b64 	{%temp, %r108}, %fd86;
	}
	{
	.reg .b32 %temp; 
	mov.b64 	{%r109, %temp}, %fd86;
	}
	setp.gt.s32 	%p10, %r108, 1048575;
	mov.b32 	%r110, -1023;
	@%p10 bra 	$L__BB1_13;
	mul.f64 	%fd86, %fd86, 0d4350000000000000;
	{
	.reg .b32 %temp; 
	mov.b64 	{%temp, %r108}, %fd86;
	}
	{
	.reg .b32 %temp; 
	mov.b64 	{%r109, %temp}, %fd86;
	}
	mov.b32 	%r110, -1077;
$L__BB1_13:
	add.s32 	%r70, %r108, -1;
	setp.gt.u32 	%p11, %r70, 2146435070;
	@%p11 bra 	$L__BB1_17;
	shr.u32 	%r73, %r108, 20;
	add.s32 	%r111, %r110, %r73;
	and.b32  	%r74, %r108, 1048575;
	or.b32  	%r75, %r74, 1072693248;
	mov.b64 	%fd87, {%r109, %r75};
	setp.lt.u32 	%p13, %r75, 1073127583;
	@%p13 bra 	$L__BB1_16;
	{
	.reg .b32 %temp; 
	mov.b64 	{%r76, %temp}, %fd87;
	}
	{
	.reg .b32 %temp; 
	mov.b64 	{%temp, %r77}, %fd87;
	}
	add.s32 	%r78, %r77, -1048576;
	mov.b64 	%fd87, {%r76, %r78};
	add.s32 	%r111, %r111, 1;
$L__BB1_16:
	add.f64 	%fd20, %fd87, 0dBFF0000000000000;
	add.f64 	%fd21, %fd87, 0d3FF0000000000000;
	rcp.approx.ftz.f64 	%fd22, %fd21;
	neg.f64 	%fd23, %fd21;
	fma.rn.f64 	%fd24, %fd23, %fd22, 0d3FF0000000000000;
	fma.rn.f64 	%fd25, %fd24, %fd24, %fd24;
	fma.rn.f64 	%fd26, %fd25, %fd22, %fd22;
	mul.f64 	%fd27, %fd20, %fd26;
	fma.rn.f64 	%fd28, %fd20, %fd26, %fd27;
	mul.f64 	%fd29, %fd28, %fd28;
	fma.rn.f64 	%fd30, %fd29, 0d3EB1380B3AE80F1E, 0d3ED0EE258B7A8B04;
	fma.rn.f64 	%fd31, %fd30, %fd29, 0d3EF3B2669F02676F;
	fma.rn.f64 	%fd32, %fd31, %fd29, 0d3F1745CBA9AB0956;
	fma.rn.f64 	%fd33, %fd32, %fd29, 0d3F3C71C72D1B5154;
	fma.rn.f64 	%fd34, %fd33, %fd29, 0d3F624924923BE72D;
	fma.rn.f64 	%fd35, %fd34, %fd29, 0d3F8999999999A3C4;
	fma.rn.f64 	%fd36, %fd35, %fd29, 0d3FB5555555555554;
	sub.f64 	%fd37, %fd20, %fd28;
	add.f64 	%fd38, %fd37, %fd37;
	neg.f64 	%fd39, %fd28;
	fma.rn.f64 	%fd40, %fd39, %fd20, %fd38;
	mul.f64 	%fd41, %fd26, %fd40;
	mul.f64 	%fd42, %fd29, %fd36;
	fma.rn.f64 	%fd43, %fd42, %fd28, %fd41;
	xor.b32  	%r79, %r111, -2147483648;
	mov.b32 	%r80, 1127219200;
	mov.b64 	%fd44, {%r79, %r80};
	mov.b32 	%r81, -2147483648;
	mov.b64 	%fd45, {%r81, %r80};
	sub.f64 	%fd46, %fd44, %fd45;
	fma.rn.f64 	%fd47, %fd46, 0d3FE62E42FEFA39EF, %fd28;
	fma.rn.f64 	%fd48, %fd46, 0dBFE62E42FEFA39EF, %fd47;
	sub.f64 	%fd49, %fd48, %fd28;
	sub.f64 	%fd50, %fd43, %fd49;
	fma.rn.f64 	%fd51, %fd46, 0d3C7ABC9E3B39803F, %fd50;
	add.f64 	%fd88, %fd47, %fd51;
	bra.uni 	$L__BB1_18;
$L__BB1_17:
	fma.rn.f64 	%fd19, %fd86, 0d7FF0000000000000, 0d7FF0000000000000;
	{
	.reg .b32 %temp; 
	mov.b64 	{%temp, %r71}, %fd86;
	}
	and.b32  	%r72, %r71, 2147483647;
	setp.eq.s32 	%p12, %r72, 0;
	selp.f64 	%fd88, 0dFFF0000000000000, %fd19, %p12;
$L__BB1_18:
	add.f64 	%fd89, %fd88, 0d3FF0000000000000;
	{
	.reg .b32 %temp; 
	mov.b64 	{%temp, %r112}, %fd89;
	}
	{
	.reg .b32 %temp; 
	mov.b64 	{%r113, %temp}, %fd89;
	}
	setp.gt.s32 	%p14, %r112, 1048575;
	mov.b32 	%r114, -1023;
	@%p14 bra 	$L__BB1_20;
	mul.f64 	%fd89, %fd89, 0d4350000000000000;
	{
	.reg .b32 %temp; 
	mov.b64 	{%temp, %r112}, %fd89;
	}
	{
	.reg .b32 %temp; 
	mov.b64 	{%r113, %temp}, %fd89;
	}
	mov.b32 	%r114, -1077;
$L__BB1_20:
	add.s32 	%r84, %r112, -1;
	setp.gt.u32 	%p15, %r84, 2146435070;
	@%p15 bra 	$L__BB1_24;
	shr.u32 	%r87, %r112, 20;
	add.s32 	%r115, %r114, %r87;
	and.b32  	%r88, %r112, 1048575;
	or.b32  	%r89, %r88, 1072693248;
	mov.b64 	%fd90, {%r113, %r89};
	setp.lt.u32 	%p17, %r89, 1073127583;
	@%p17 bra 	$L__BB1_23;
	{
	.reg .b32 %temp; 
	mov.b64 	{%r90, %temp}, %fd90;
	}
	{
	.reg .b32 %temp; 
	mov.b64 	{%temp, %r91}, %fd90;
	}
	add.s32 	%r92, %r91, -1048576;
	mov.b64 	%fd90, {%r90, %r92};
	add.s32 	%r115, %r115, 1;
$L__BB1_23:
	add.f64 	%fd53, %fd90, 0dBFF0000000000000;
	add.f64 	%fd54, %fd90, 0d3FF0000000000000;
	rcp.approx.ftz.f64 	%fd55, %fd54;
	neg.f64 	%fd56, %fd54;
	fma.rn.f64 	%fd57, %fd56, %fd55, 0d3FF0000000000000;
	fma.rn.f64 	%fd58, %fd57, %fd57, %fd57;
	fma.rn.f64 	%fd59, %fd58, %fd55, %fd55;
	mul.f64 	%fd60, %fd53, %fd59;
	fma.rn.f64 	%fd61, %fd53, %fd59, %fd60;
	mul.f64 	%fd62, %fd61, %fd61;
	fma.rn.f64 	%fd63, %fd62, 0d3EB1380B3AE80F1E, 0d3ED0EE258B7A8B04;
	fma.rn.f64 	%fd64, %fd63, %fd62, 0d3EF3B2669F02676F;
	fma.rn.f64 	%fd65, %fd64, %fd62, 0d3F1745CBA9AB0956;
	fma.rn.f64 	%fd66, %fd65, %fd62, 0d3F3C71C72D1B5154;
	fma.rn.f64 	%fd67, %fd66, %fd62, 0d3F624924923BE72D;
	fma.rn.f64 	%fd68, %fd67, %fd62, 0d3F8999999999A3C4;
	fma.rn.f64 	%fd69, %fd68, %fd62, 0d3FB5555555555554;
	sub.f64 	%fd70, %fd53, %fd61;
	add.f64 	%fd71, %fd70, %fd70;
	neg.f64 	%fd72, %fd61;
	fma.rn.f64 	%fd73, %fd72, %fd53, %fd71;
	mul.f64 	%fd74, %fd59, %fd73;
	mul.f64 	%fd75, %fd62, %fd69;
	fma.rn.f64 	%fd76, %fd75, %fd61, %fd74;
	xor.b32  	%r93, %r115, -2147483648;
	mov.b32 	%r94, 1127219200;
	mov.b64 	%fd77, {%r93, %r94};
	mov.b32 	%r95, -2147483648;
	mov.b64 	%fd78, {%r95, %r94};
	sub.f64 	%fd79, %fd77, %fd78;
	fma.rn.f64 	%fd80, %fd79, 0d3FE62E42FEFA39EF, %fd61;
	fma.rn.f64 	%fd81, %fd79, 0dBFE62E42FEFA39EF, %fd80;
	sub.f64 	%fd82, %fd81, %fd61;
	sub.f64 	%fd83, %fd76, %fd82;
	fma.rn.f64 	%fd84, %fd79, 0d3C7ABC9E3B39803F, %fd83;
	add.f64 	%fd91, %fd80, %fd84;
	bra.uni 	$L__BB1_25;
$L__BB1_24:
	fma.rn.f64 	%fd52, %fd89, 0d7FF0000000000000, 0d7FF0000000000000;
	{
	.reg .b32 %temp; 
	mov.b64 	{%temp, %r85}, %fd89;
	}
	and.b32  	%r86, %r85, 2147483647;
	setp.eq.s32 	%p16, %r86, 0;
	selp.f64 	%fd91, 0dFFF0000000000000, %fd52, %p16;
$L__BB1_25:
	cvt.rpi.f64.f64 	%fd85, %fd91;
	cvt.rzi.s32.f64 	%r97, %fd85;
	max.s32 	%r39, %r97, 1;
	mov.b32 	%r116, 0;
	bra.uni 	$L__BB1_27;
$L__BB1_26:
	add.s32 	%r116, %r116, 1;
	setp.eq.s32 	%p21, %r116, %r39;
	@%p21 bra 	$L__BB1_29;
$L__BB1_27:
	add.s32 	%r98, %r116, %r18;
	rem.s32 	%r42, %r98, %r17;
	ld.global.u64 	%rd17, [%rd1+3240];
	mul.wide.u32 	%rd18, %r42, 4;
	add.s64 	%rd19, %rd17, %rd18;
	atom.relaxed.cas.b32 	%r99, [%rd19], -2147483648, %r4;
	setp.ne.s32 	%p18, %r99, -2147483648;
	setp.ne.s32 	%p19, %r99, %r4;
	and.pred  	%p20, %p18, %p19;
	@%p20 bra 	$L__BB1_26;
	ld.global.u64 	%rd32, [%rd1+3248];
	add.s64 	%rd34, %rd32, %rd18;
	st.u32 	[%rd34], %r5;
	bra.uni 	$L__BB1_33;
$L__BB1_29:
	rem.s32 	%r43, %r18, %r17;
	add.s32 	%r101, %r18, 1;
	rem.s32 	%r44, %r101, %r17;
	ld.global.u64 	%rd20, [%rd1+3240];
	mul.wide.u32 	%rd21, %r43, 4;
	add.s64 	%rd22, %rd20, %rd21;
	atom.relaxed.cas.b32 	%r102, [%rd22], -2147483648, %r4;
	setp.ne.s32 	%p22, %r102, -2147483648;
	@%p22 bra 	$L__BB1_31;
	ld.global.u64 	%rd29, [%rd1+3248];
	add.s64 	%rd31, %rd29, %rd21;
	st.u32 	[%rd31], %r5;
	bra.uni 	$L__BB1_33;
$L__BB1_31:
	ld.global.u64 	%rd23, [%rd1+3240];
	mul.wide.u32 	%rd24, %r44, 4;
	add.s64 	%rd25, %rd23, %rd24;
	atom.relaxed.cas.b32 	%r103, [%rd25], -2147483648, %r4;
	setp.ne.s32 	%p23, %r103, -2147483648;
	@%p23 bra 	$L__BB1_33;
	ld.global.u64 	%rd26, [%rd1+3248];
	add.s64 	%rd28, %rd26, %rd24;
	st.u32 	[%rd28], %r5;
$L__BB1_33:
	ret;
$L__BB1_34:
	ld.global.u64 	%rd35, [%rd2+840];
	add.s64 	%rd37, %rd35, %rd15;
	st.u32 	[%rd37], %r5;
	bra.uni 	$L__BB1_33;

}


// ===== COMPILED SASS (sm_100) =====

	.target	sm_100

	.elftype	@"ET_EXEC"


//--------------------- .note.nv.tkinfo           --------------------------
	.section	.note.nv.tkinfo,"",@"SHT_NOTE"
	.sectionflags	@"SHF_NOTE_NV_TKINFO"
	.tkinfo
        /*0018*/ 	.word	0x00000002
        /*0030*/ 	.string	""
        /*0030*/ 	.string	"ptxas"
        /*0030*/ 	.string	"Cuda compilation tools, release 13.0, V13.0.88"
        /*0030*/ 	.string	"Build cuda_13.0.r13.0/compiler.36424714_0"
        /*0030*/ 	.string	"-arch sm_100 -m 64 "



//--------------------- .note.nv.cuinfo           --------------------------
	.section	.note.nv.cuinfo,"",@"SHT_NOTE"
	.sectionflags	@"SHF_NOTE_NV_CUINFO"
        /*0018*/ 	.short	0x0002
        /*001a*/ 	.short	0x0064
        /*001c*/ 	.short	0x0082
	.zero		2


//--------------------- .nv.info                  --------------------------
	.section	.nv.info,"",@"SHT_CUDA_INFO"
	.align	4


	//----- nvinfo : EIATTR_REGCOUNT
	.align		4
        /*0000*/ 	.byte	0x04, 0x2f
        /*0002*/ 	.short	(.L_1 - .L_0)
	.align		4
.L_0:
        /*0004*/ 	.word	index@(_Z17initialize_memoryPii)
        /*0008*/ 	.word	0x0000000a


	//----- nvinfo : EIATTR_FRAME_SIZE
	.align		4
.L_1:
        /*000c*/ 	.byte	0x04, 0x11
        /*000e*/ 	.short	(.L_3 - .L_2)
	.align		4
.L_2:
        /*0010*/ 	.word	index@(_Z17initialize_memoryPii)
        /*0014*/ 	.word	0x00000000


	//----- nvinfo : EIATTR_REGCOUNT
	.align		4
.L_3:
        /*0018*/ 	.byte	0x04, 0x2f
        /*001a*/ 	.short	(.L_5 - .L_4)
	.align		4
.L_4:
        /*001c*/ 	.word	index@(_Z18insert_keys_kernelP15FunnelHashTablePiS1_i)
        /*0020*/ 	.word	0x00000018


	//----- nvinfo : EIATTR_FRAME_SIZE
	.align		4
.L_5:
        /*0024*/ 	.byte	0x04, 0x11
        /*0026*/ 	.short	(.L_7 - .L_6)
	.align		4
.L_6:
        /*0028*/ 	.word	index@(_Z18insert_keys_kernelP15FunnelHashTablePiS1_i)
        /*002c*/ 	.word	0x00000000


	//----- nvinfo : EIATTR_MIN_STACK_SIZE
	.align		4
.L_7:
        /*0030*/ 	.byte	0x04, 0x12
        /*0032*/ 	.short	(.L_9 - .L_8)
	.align		4
.L_8:
        /*0034*/ 	.word	index@(_Z18insert_keys_kernelP15FunnelHashTablePiS1_i)
        /*0038*/ 	.word	0x00000000


	//----- nvinfo : EIATTR_MIN_STACK_SIZE
	.align		4
.L_9:
        /*003c*/ 	.byte	0x04, 0x12
        /*003e*/ 	.short	(.L_11 - .L_10)
	.align		4
.L_10:
        /*0040*/ 	.word	index@(_Z17initialize_memoryPii)
        /*0044*/ 	.word	0x00000000
.L_11:


//--------------------- .nv.compat                --------------------------
	.section	.nv.compat,"",@"SHT_CUDA_COMPAT_INFO"
	.align	4
        /*0000*/ 	.byte	0x02, 0x09, 0x00, 0x00, 0x02, 0x02, 0x01, 0x00, 0x02, 0x05, 0x05, 0x00, 0x03, 0x07, 0x01, 0x01
        /*0010*/ 	.byte	0x02, 0x03, 0x00, 0x00, 0x02, 0x06, 0x01, 0x00, 0x04, 0x0b, 0x08, 0x00, 0x01, 0x00, 0x00, 0x00
        /*0020*/ 	.byte	0x00, 0x00, 0x00, 0x00


//--------------------- .nv.info._Z18insert_keys_kernelP15FunnelHashTablePiS1_i --------------------------
	.section	.nv.info._Z18insert_keys_kernelP15FunnelHashTablePiS1_i,"",@"SHT_CUDA_INFO"
	.sectionflags	@""
	.align	4


	//----- nvinfo : EIATTR_CUDA_API_VERSION
	.align		4
        /*0000*/ 	.byte	0x04, 0x37
        /*0002*/ 	.short	(.L_13 - .L_12)
.L_12:
        /*0004*/ 	.word	0x00000082


	//----- nvinfo : EIATTR_KPARAM_INFO
	.align		4
.L_13:
        /*0008*/ 	.byte	0x04, 0x17
        /*000a*/ 	.short	(.L_15 - .L_14)
.L_14:
        /*000c*/ 	.word	0x00000000
        /*0010*/ 	.short	0x0003
        /*0012*/ 	.short	0x0018
        /*0014*/ 	.byte	0x00, 0xf0, 0x11, 0x00


	//----- nvinfo : EIATTR_KPARAM_INFO
	.align		4
.L_15:
        /*0018*/ 	.byte	0x04, 0x17
        /*001a*/ 	.short	(.L_17 - .L_16)
.L_16:
        /*001c*/ 	.word	0x00000000
        /*0020*/ 	.short	0x0002
        /*0022*/ 	.short	0x0010
        /*0024*/ 	.byte	0x00, 0xf5, 0x21, 0x00


	//----- nvinfo : EIATTR_KPARAM_INFO
	.align		4
.L_17:
        /*0028*/ 	.byte	0x04, 0x17
        /*002a*/ 	.short	(.L_19 - .L_18)
.L_18:
        /*002c*/ 	.word	0x00000000
        /*0030*/ 	.short	0x0001
        /*0032*/ 	.short	0x0008
        /*0034*/ 	.byte	0x00, 0xf5, 0x21, 0x00


	//----- nvinfo : EIATTR_KPARAM_INFO
	.align		4
.L_19:
        /*0038*/ 	.byte	0x04, 0x17
        /*003a*/ 	.short	(.L_21 - .L_20)
.L_20:
        /*003c*/ 	.word	0x00000000
        /*0040*/ 	.short	0x0000
        /*0042*/ 	.short	0x0000
        /*0044*/ 	.byte	0x00, 0xf5, 0x21, 0x00


	//----- nvinfo : EIATTR_SPARSE_MMA_MASK
	.align		4
.L_21:
        /*0048*/ 	.byte	0x03, 0x50
        /*004a*/ 	.short	0x0000


	//----- nvinfo : EIATTR_MAXREG_COUNT
	.align		4
        /*004c*/ 	.byte	0x03, 0x1b
        /*004e*/ 	.short	0x00ff


	//----- nvinfo : EIATTR_NUM_BARRIERS
	.align		4
        /*0050*/ 	.byte	0x02, 0x4c
        /*0052*/ 	.byte	0x01
	.zero		1


	//----- nvinfo : EIATTR_MERCURY_ISA_VERSION
	.align		4
        /*0054*/ 	.byte	0x03, 0x5f
        /*0056*/ 	.short	0x0101


	//----- nvinfo : EIATTR_VRC_CTA_INIT_COUNT
	.align		4
        /*0058*/ 	.byte	0x02, 0x4a
	.zero		1
	.zero		1


	//----- nvinfo : EIATTR_EXIT_INSTR_OFFSETS
	.align		4
        /*005c*/ 	.byte	0x04, 0x1c
        /*005e*/ 	.short	(.L_23 - .L_22)


	//   ....[0]....
.L_22:
        /*0060*/ 	.word	0x00000160


	//   ....[1]....
        /*0064*/ 	.word	0x00001510


	//   ....[2]....
        /*0068*/ 	.word	0x00001620


	//   ....[3]....
        /*006c*/ 	.word	0x00001660


	//   ....[4]....
        /*0070*/ 	.word	0x000016a0


	//   ....[5]....
        /*0074*/ 	.word	0x000016e0


	//----- nvinfo : EIATTR_CRS_STACK_SIZE
	.align		4
.L_23:
        /*0078*/ 	.byte	0x04, 0x1e
        /*007a*/ 	.short	(.L_25 - .L_24)
.L_24:
        /*007c*/ 	.word	0x00000000


	//----- nvinfo : EIATTR_CBANK_PARAM_SIZE
	.align		4
.L_25:
        /*0080*/ 	.byte	0x03, 0x19
        /*0082*/ 	.short	0x001c


	//----- nvinfo : EIATTR_PARAM_CBANK
	.align		4
        /*0084*/ 	.byte	0x04, 0x0a
        /*0086*/ 	.short	(.L_27 - .L_26)
	.align		4
.L_26:
        /*0088*/ 	.word	index@(.nv.constant0._Z18insert_keys_kernelP15FunnelHashTablePiS1_i)
        /*008c*/ 	.short	0x0380
        /*008e*/ 	.short	0x001c


	//----- nvinfo : EIATTR_SW_WAR
	.align		4
.L_27:
        /*0090*/ 	.byte	0x04, 0x36
        /*0092*/ 	.short	(.L_29 - .L_28)
.L_28:
        /*0094*/ 	.word	0x00000008
.L_29:


//--------------------- .nv.info._Z17initialize_memoryPii --------------------------
	.section	.nv.info._Z17initialize_memoryPii,"",@"SHT_CUDA_INFO"
	.sectionflags	@""
	.align	4


	//----- nvinfo : EIATTR_CUDA_API_VERSION
	.align		4
        /*0000*/ 	.byte	0x04, 0x37
        /*0002*/ 	.short	(.L_31 - .L_30)
.L_30:
        /*0004*/ 	.word	0x00000082


	//----- nvinfo : EIATTR_KPARAM_INFO
	.align		4
.L_31:
        /*0008*/ 	.byte	0x04, 0x17
        /*000a*/ 	.short	(.L_33 - .L_32)
.L_32:
        /*000c*/ 	.word	0x00000000
        /*0010*/ 	.short	0x0001
        /*0012*/ 	.short	0x0008
        /*0014*/ 	.byte	0x00, 0xf0, 0x11, 0x00


	//----- nvinfo : EIATTR_KPARAM_INFO
	.align		4
.L_33:
        /*0018*/ 	.byte	0x04, 0x17
        /*001a*/ 	.short	(.L_35 - .L_34)
.L_34:
        /*001c*/ 	.word	0x00000000
        /*0020*/ 	.short	0x0000
        /*0022*/ 	.short	0x0000
        /*0024*/ 	.byte	0x00, 0xf5, 0x21, 0x00


	//----- nvinfo : EIATTR_SPARSE_MMA_MASK
	.align		4
.L_35:
        /*0028*/ 	.byte	0x03, 0x50
        /*002a*/ 	.short	0x0000


	//----- nvinfo : EIATTR_MAXREG_COUNT
	.align		4
        /*002c*/ 	.byte	0x03, 0x1b
        /*002e*/ 	.short	0x00ff


	//----- nvinfo : EIATTR_MERCURY_ISA_VERSION
	.align		4
        /*0030*/ 	.byte	0x03, 0x5f
        /*0032*/ 	.short	0x0101


	//----- nvinfo : EIATTR_VRC_CTA_INIT_COUNT
	.align		4
        /*0034*/ 	.byte	0x02, 0x4a
	.zero		1
	.zero		1


	//----- nvinfo : EIATTR_EXIT_INSTR_OFFSETS
	.align		4
        /*0038*/ 	.byte	0x04, 0x1c
        /*003a*/ 	.short	(.L_37 - .L_36)


	//   ....[0]....
.L_36:
        /*003c*/ 	.word	0x00000070


	//   ....[1]....
        /*0040*/ 	.word	0x000000d0


	//----- nvinfo : EIATTR_CBANK_PARAM_SIZE
	.align		4
.L_37:
        /*0044*/ 	.byte	0x03, 0x19
        /*0046*/ 	.short	0x000c


	//----- nvinfo : EIATTR_PARAM_CBANK
	.align		4
        /*0048*/ 	.byte	0x04, 0x0a
        /*004a*/ 	.short	(.L_39 - .L_38)
	.align		4
.L_38:
        /*004c*/ 	.word	index@(.nv.constant0._Z17initialize_memoryPii)
        /*0050*/ 	.short	0x0380
        /*0052*/ 	.short	0x000c


	//----- nvinfo : EIATTR_SW_WAR
	.align		4
.L_39:
        /*0054*/ 	.byte	0x04, 0x36
        /*0056*/ 	.short	(.L_41 - .L_40)
.L_40:
        /*0058*/ 	.word	0x00000008
.L_41:


//--------------------- .nv.callgraph             --------------------------
	.section	.nv.callgraph,"",@"SHT_CUDA_CALLGRAPH"
	.align	4
	.sectionentsize	8
	.align		4
        /*0000*/ 	.word	0x00000000
	.align		4
        /*0004*/ 	.word	0xffffffff
	.align		4
        /*0008*/ 	.word	0x00000000
	.align		4
        /*000c*/ 	.word	0xfffffffe
	.align		4
        /*0010*/ 	.word	0x00000000
	.align		4
        /*0014*/ 	.word	0xfffffffd
	.align		4
        /*0018*/ 	.word	0x00000000
	.align		4
        /*001c*/ 	.word	0xfffffffc


//--------------------- .text._Z18insert_keys_kernelP15FunnelHashTablePiS1_i --------------------------
	.section	.text._Z18insert_keys_kernelP15FunnelHashTablePiS1_i,"ax",@progbits
	.align	128
        .global         _Z18insert_keys_kernelP15FunnelHashTablePiS1_i
        .type           _Z18insert_keys_kernelP15FunnelHashTablePiS1_i,@function
        .size           _Z18insert_keys_kernelP15FunnelHashTablePiS1_i,(.L_x_18 - _Z18insert_keys_kernelP15FunnelHashTablePiS1_i)
        .other          _Z18insert_keys_kernelP15FunnelHashTablePiS1_i,@"STO_CUDA_ENTRY STV_DEFAULT"
_Z18insert_keys_kernelP15FunnelHashTablePiS1_i:
.text._Z18insert_keys_kernelP15FunnelHashTablePiS1_i:
[----:B------:R-:W-:Y:S01]  /*0000*/  LDC R1, c[0x0][0x37c] ;  /* 0x0000df00ff017b82 */ /* 0x000fe20000000800 */
[----:B------:R-:W0:Y:S07]  /*0010*/  S2R R6, SR_TID.X ;  /* 0x0000000000067919 */ /* 0x000e2e0000002100 */
[----:B------:R-:W0:Y:S01]  /*0020*/  S2UR UR4, SR_CTAID.X ;  /* 0x00000000000479c3 */ /* 0x000e220000002500 */
[----:B------:R-:W1:Y:S01]  /*0030*/  LDCU UR5, c[0x0][0x398] ;  /* 0x00007300ff0577ac */ /* 0x000e620008000800 */
[----:B------:R-:W2:Y:S06]  /*0040*/  LDCU.64 UR6, c[0x0][0x358] ;  /* 0x00006b00ff0677ac */ /* 0x000eac0008000a00 */
[----:B------:R-:W0:Y:S02]  /*0050*/  LDC R9, c[0x0][0x360] ;  /* 0x0000d800ff097b82 */ /* 0x000e240000000800 */
[----:B0-----:R-:W-:-:S05]  /*0060*/  IMAD R7, R9, UR4, R6 ;  /* 0x0000000409077c24 */ /* 0x001fca000f8e0206 */
[----:B-1----:R-:W-:-:S13]  /*0070*/  ISETP.GE.AND P0, PT, R7, UR5, PT ;  /* 0x0000000507007c0c */ /* 0x002fda000bf06270 */
[----:B------:R-:W0:Y:S08]  /*0080*/  @!P0 LDC.64 R2, c[0x0][0x388] ;  /* 0x0000e200ff028b82 */ /* 0x000e300000000a00 */
[----:B------:R-:W1:Y:S01]  /*0090*/  @!P0 LDC.64 R4, c[0x0][0x390] ;  /* 0x0000e400ff048b82 */ /* 0x000e620000000a00 */
[----:B0-----:R-:W-:-:S06]  /*00a0*/  @!P0 IMAD.WIDE R2, R7, 0x4, R2 ;  /* 0x0000000407028825 */ /* 0x001fcc00078e0202 */
[----:B--2---:R-:W2:Y:S01]  /*00b0*/  @!P0 LDG.E R3, desc[UR6][R2.64] ;  /* 0x0000000602038981 */ /* 0x004ea2000c1e1900 */
[----:B-1----:R-:W-:-:S06]  /*00c0*/  @!P0 IMAD.WIDE R4, R7, 0x4, R4 ;  /* 0x0000000407048825 */ /* 0x002fcc00078e0204 */
[----:B------:R-:W3:Y:S01]  /*00d0*/  @!P0 LDG.E R5, desc[UR6][R4.64] ;  /* 0x0000000604058981 */ /* 0x000ee2000c1e1900 */
[----:B------:R-:W0:Y:S01]  /*00e0*/  S2UR UR5, SR_CgaCtaId ;  /* 0x00000000000579c3 */ /* 0x000e220000008800 */
[----:B------:R-:W-:Y:S02]  /*00f0*/  UMOV UR4, 0x400 ;  /* 0x0000040000047882 */ /* 0x000fe40000000000 */
[----:B0-----:R-:W-:-:S06]  /*0100*/  ULEA UR4, UR5, UR4, 0x18 ;  /* 0x0000000405047291 */ /* 0x001fcc000f8ec0ff */
[----:B------:R-:W-:-:S05]  /*0110*/  LEA R6, R6, UR4, 0x2 ;  /* 0x0000000406067c11 */ /* 0x000fca000f8e10ff */
[----:B------:R-:W-:Y:S01]  /*0120*/  IMAD R0, R9, 0x4, R6 ;  /* 0x0000000409007824 */ /* 0x000fe200078e0206 */
[----:B--2---:R0:W-:Y:S04]  /*0130*/  @!P0 STS [R6], R3 ;  /* 0x0000000306008388 */ /* 0x0041e80000000800 */
[----:B---3--:R0:W-:Y:S01]  /*0140*/  @!P0 STS [R0], R5 ;  /* 0x0000000500008388 */ /* 0x0081e20000000800 */
[----:B------:R-:W-:Y:S06]  /*0150*/  BAR.SYNC.DEFER_BLOCKING 0x0 ;  /* 0x0000000000007b1d */ /* 0x000fec0000010000 */
[----:B------:R-:W-:Y:S05]  /*0160*/  @P0 EXIT ;  /* 0x000000000000094d */ /* 0x000fea0003800000 */
[----:B0-----:R-:W0:Y:S01]  /*0170*/  LDC.64 R4, c[0x0][0x380] ;  /* 0x0000e000ff047b82 */ /* 0x001e220000000a00 */
[----:B------:R-:W1:Y:S04]  /*0180*/  LDS R0, [R0] ;  /* 0x0000000000007984 */ /* 0x000e680000000800 */
[----:B------:R2:W3:Y:S04]  /*0190*/  LDS R3, [R6] ;  /* 0x0000000006037984 */ /* 0x0004e80000000800 */
[----:B0-----:R-:W4:Y:S01]  /*01a0*/  LDG.E R2, desc[UR6][R4.64+0x18] ;  /* 0x0000180604027981 */ /* 0x001f22000c1e1900 */
[----:B------:R-:W-:Y:S01]  /*01b0*/  BSSY B0, `(.L_x_0) ;  /* 0x000003b000007945 */ /* 0x000fe20003800000 */
[----:B----4-:R-:W-:-:S13]  /*01c0*/  ISETP.GE.AND P0, PT, R2, 0x1, PT ;  /* 0x000000010200780c */ /* 0x010fda0003f06270 */
[----:B-123--:R-:W-:Y:S05]  /*01d0*/  @!P0 BRA `(.L_x_1) ;  /* 0x0000000000e08947 */ /* 0x00efea0003800000 */
[----:B------:R-:W-:-:S07]  /*01e0*/  IMAD.MOV.U32 R9, RZ, RZ, RZ ;  /* 0x000000ffff097224 */ /* 0x000fce00078e00ff */
.L_x_6:
[----:B0-----:R-:W0:Y:S01]  /*01f0*/  LDC.64 R6, c[0x0][0x380] ;  /* 0x0000e000ff067b82 */ /* 0x001e220000000a00 */
[----:B------:R-:W2:Y:S01]  /*0200*/  LDG.E R8, desc[UR6][R4.64+0xc] ;  /* 0x00000c0604087981 */ /* 0x000ea2000c1e1900 */
[----:B0-----:R-:W-:-:S04]  /*0210*/  IMAD.WIDE.U32 R6, R9, 0x18, R6 ;  /* 0x0000001809067825 */ /* 0x001fc800078e0006 */
[----:B------:R-:W-:-:S04]  /*0220*/  IMAD.WIDE.U32 R14, R9, -0x14, R6 ;  /* 0xffffffec090e7825 */ /* 0x000fc800078e0006 */
[----:B------:R-:W-:-:S05]  /*0230*/  IMAD.IADD R15, R15, 0x1, -R9 ;  /* 0x000000010f0f7824 */ /* 0x000fca00078e0a09 */
[----:B------:R-:W3:Y:S04]  /*0240*/  LDG.E R17, desc[UR6][R14.64+0x1c] ;  /* 0x00001c060e117981 */ /* 0x000ee8000c1e1900 */
[----:B------:R-:W4:Y:S01]  /*0250*/  LDG.E R10, desc[UR6][R14.64+0x1ac] ;  /* 0x0001ac060e0a7981 */ /* 0x000f22000c1e1900 */
[----:B---3--:R-:W-:-:S04]  /*0260*/  IABS R12, R17 ;  /* 0x00000011000c7213 */ /* 0x008fc80000000000 */
[----:B------:R-:W0:Y:S08]  /*0270*/  I2F.RP R16, R12 ;  /* 0x0000000c00107306 */ /* 0x000e300000209400 */
[----:B0-----:R-:W0:Y:S01]  /*0280*/  MUFU.RCP R16, R16 ;  /* 0x0000001000107308 */ /* 0x001e220000001000 */
[----:B----4-:R-:W-:Y:S02]  /*0290*/  LOP3.LUT R10, R10, R3, RZ, 0x3c, !PT ;  /* 0x000000030a0a7212 */ /* 0x010fe400078e3cff */
[----:B0-----:R-:W-:-:S06]  /*02a0*/  IADD3 R11, PT, PT, R16, 0xffffffe, RZ ;  /* 0x0ffffffe100b7810 */ /* 0x001fcc0007ffe0ff */
[----:B------:R-:W0:Y:S01]  /*02b0*/  F2I.FTZ.U32.TRUNC.NTZ R11, R11 ;  /* 0x0000000b000b7305 */ /* 0x000e22000021f000 */
[----:B------:R-:W-:Y:S01]  /*02c0*/  IABS R13, R10 ;  /* 0x0000000a000d7213 */ /* 0x000fe20000000000 */
[----:B------:R-:W-:-:S03]  /*02d0*/  IMAD.MOV.U32 R10, RZ, RZ, RZ ;  /* 0x000000ffff0a7224 */ /* 0x000fc600078e00ff */
[----:B------:R-:W-:Y:S02]  /*02e0*/  LOP3.LUT R13, R13, 0x7fffffff, RZ, 0xc0, !PT ;  /* 0x7fffffff0d0d7812 */ /* 0x000fe400078ec0ff */
[----:B------:R-:W-:Y:S02]  /*02f0*/  IABS R18, R17 ;  /* 0x0000001100127213 */ /* 0x000fe40000000000 */
[----:B------:R-:W-:Y:S01]  /*0300*/  IABS R14, R13 ;  /* 0x0000000d000e7213 */ /* 0x000fe20000000000 */
[----:B0-----:R-:W-:-:S04]  /*0310*/  IMAD.MOV R15, RZ, RZ, -R11 ;  /* 0x000000ffff0f7224 */ /* 0x001fc800078e0a0b */
[----:B------:R-:W-:Y:S02]  /*0320*/  IMAD R15, R15, R12, RZ ;  /* 0x0000000c0f0f7224 */ /* 0x000fe400078e02ff */
[----:B------:R-:W-:Y:S02]  /*0330*/  IMAD.MOV R18, RZ, RZ, -R18 ;  /* 0x000000ffff127224 */ /* 0x000fe400078e0a12 */
[----:B------:R-:W-:Y:S01]  /*0340*/  IMAD.HI.U32 R10, R11, R15, R10 ;  /* 0x0000000f0b0a7227 */ /* 0x000fe200078e000a */
[----:B------:R-:W-:-:S03]  /*0350*/  MOV R11, R14 ;  /* 0x0000000e000b7202 */ /* 0x000fc60000000f00 */
[----:B------:R-:W-:Y:S02]  /*0360*/  IMAD.MOV.U32 R14, RZ, RZ, R18 ;  /* 0x000000ffff0e7224 */ /* 0x000fe400078e0012 */
[----:B------:R-:W-:-:S04]  /*0370*/  IMAD.HI.U32 R10, R10, R11, RZ ;  /* 0x0000000b0a0a7227 */ /* 0x000fc800078e00ff */
[----:B------:R-:W-:-:S05]  /*0380*/  IMAD R11, R10, R14, R11 ;  /* 0x0000000e0a0b7224 */ /* 0x000fca00078e020b */
[----:B------:R-:W-:-:S13]  /*0390*/  ISETP.GT.U32.AND P0, PT, R12, R11, PT ;  /* 0x0000000b0c00720c */ /* 0x000fda0003f04070 */
[----:B------:R-:W-:-:S05]  /*03a0*/  @!P0 IMAD.IADD R11, R11, 0x1, -R12 ;  /* 0x000000010b0b8824 */ /* 0x000fca00078e0a0c */
[----:B------:R-:W-:Y:S02]  /*03b0*/  ISETP.GT.U32.AND P2, PT, R12, R11, PT ;  /* 0x0000000b0c00720c */ /* 0x000fe40003f44070 */
[----:B------:R-:W-:Y:S02]  /*03c0*/  ISETP.GE.AND P1, PT, R13, RZ, PT ;  /* 0x000000ff0d00720c */ /* 0x000fe40003f26270 */
[----:B------:R-:W-:-:S09]  /*03d0*/  ISETP.NE.AND P0, PT, R17, RZ, PT ;  /* 0x000000ff1100720c */ /* 0x000fd20003f05270 */
[----:B------:R-:W-:Y:S01]  /*03e0*/  @!P2 IMAD.IADD R11, R11, 0x1, -R12 ;  /* 0x000000010b0ba824 */ /* 0x000fe200078e0a0c */
[----:B--2---:R-:W-:-:S04]  /*03f0*/  ISETP.GE.AND P2, PT, R8, 0x1, PT ;  /* 0x000000010800780c */ /* 0x004fc80003f46270 */
[----:B------:R-:W-:Y:S02]  /*0400*/  @!P1 IADD3 R11, PT, PT, -R11, RZ, RZ ;  /* 0x000000ff0b0b9210 */ /* 0x000fe40007ffe1ff */
[----:B------:R-:W-:-:S07]  /*0410*/  @!P0 LOP3.LUT R11, RZ, R17, RZ, 0x33, !PT ;  /* 0x00000011ff0b8212 */ /* 0x000fce00078e33ff */
[----:B------:R-:W-:Y:S05]  /*0420*/  @!P2 BRA `(.L_x_2) ;  /* 0x000000000040a947 */ /* 0x000fea0003800000 */
[----:B------:R-:W-:Y:S01]  /*0430*/  IMAD R13, R11, R8, RZ ;  /* 0x000000080b0d7224 */ /* 0x000fe200078e02ff */
[----:B------:R-:W-:Y:S03]  /*0440*/  BSSY B1, `(.L_x_3) ;  /* 0x000000d000017945 */ /* 0x000fe60003800000 */
[----:B------:R-:W-:-:S07]  /*0450*/  IMAD.IADD R8, R8, 0x1, R13 ;  /* 0x0000000108087824 */ /* 0x000fce00078e020d */
.L_x_5:
[----:B------:R-:W2:Y:S01]  /*0460*/  LDG.E.64 R10, desc[UR6][R6.64+0x340] ;  /* 0x00034006060a7981 */ /* 0x000ea2000c1e1b00 */
[----:B------:R-:W-:Y:S01]  /*0470*/  IMAD.MOV.U32 R2, RZ, RZ, -0x80000000 ;  /* 0x80000000ff027424 */ /* 0x000fe200078e00ff */
[----:B------:R-:W-:Y:S05]  /*0480*/  YIELD ;  /* 0x0000000000007946 */ /* 0x000fea0003800000 */
[----:B--2---:R-:W-:-:S05]  /*0490*/  IMAD.WIDE.U32 R10, R13, 0x4, R10 ;  /* 0x000000040d0a7825 */ /* 0x004fca00078e000a */
[----:B------:R-:W2:Y:S02]  /*04a0*/  ATOM.E.CAS.STRONG.GPU PT, R2, [R10], R2, R3 ;  /* 0x000000020a02738b */ /* 0x000ea400001ee103 */
[----:B--2---:R-:W-:-:S04]  /*04b0*/  ISETP.NE.AND P0, PT, R2, R3, PT ;  /* 0x000000030200720c */ /* 0x004fc80003f05270 */
[----:B------:R-:W-:-:S13]  /*04c0*/  ISETP.NE.AND P0, PT, R2, -0x80000000, P0 ;  /* 0x800000000200780c */ /* 0x000fda0000705270 */
[----:B------:R-:W-:Y:S05]  /*04d0*/  @!P0 BRA `(.L_x_4) ;  /* 0x0000001000748947 */ /* 0x000fea0003800000 */
[----:B------:R-:W-:-:S05]  /*04e0*/  VIADD R13, R13, 0x1 ;  /* 0x000000010d0d7836 */ /* 0x000fca0000000000 */
[----:B------:R-:W-:-:S13]  /*04f0*/  ISETP.GE.AND P0, PT, R13, R8, PT ;  /* 0x000000080d00720c */ /* 0x000fda0003f06270 */
[----:B------:R-:W-:Y:S05]  /*0500*/  @!P0 BRA `(.L_x_5) ;  /* 0xfffffffc00d48947 */ /* 0x000fea000383ffff */
[----:B------:R-:W-:Y:S05]  /*0510*/  BSYNC B1 ;  /* 0x0000000000017941 */ /* 0x000fea0003800000 */
.L_x_3:
[----:B------:R0:W5:Y:S02]  /*0520*/  LDG.E R2, desc[UR6][R4.64+0x18] ;  /* 0x0000180604027981 */ /* 0x000164000c1e1900 */
.L_x_2:
[----:B------:R-:W-:-:S04]  /*0530*/  IADD3 R9, PT, PT, R9, 0x1, RZ ;  /* 0x0000000109097810 */ /* 0x000fc80007ffe0ff */
[----:B-----5:R-:W-:-:S13]  /*0540*/  ISETP.GE.AND P0, PT, R9, R2, PT ;  /* 0x000000020900720c */ /* 0x020fda0003f06270 */
[----:B------:R-:W-:Y:S05]  /*0550*/  @!P0 BRA `(.L_x_6) ;  /* 0xfffffffc00248947 */ /* 0x000fea000383ffff */
.L_x_1:
[----:B------:R-:W-:Y:S05]  /*0560*/  BSYNC B0 ;  /* 0x0000000000007941 */ /* 0x000fea0003800000 */
.L_x_0:
[----:B------:R-:W2:Y:S04]  /*0570*/  LDG.E R6, desc[UR6][R4.64] ;  /* 0x0000000604067981 */ /* 0x000ea8000c1e1900 */
[----:B------:R-:W3:Y:S01]  /*0580*/  LDG.E R12, desc[UR6][R4.64+0xca0] ;  /* 0x000ca006040c7981 */ /* 0x000ee2000c1e1900 */
[----:B------:R-:W-:Y:S03]  /*0590*/  BSSY.RECONVERGENT B0, `(.L_x_7) ;  /* 0x000005b000007945 */ /* 0x000fe60003800200 */
[----:B------:R0:W5:Y:S02]  /*05a0*/  LDG.E R2, desc[UR6][R4.64+0x10] ;  /* 0x0000100604027981 */ /* 0x000164000c1e1900 */
[----:B0-----:R-:W-:Y:S01]  /*05b0*/  MOV R5, 0xfffffc01 ;  /* 0xfffffc0100057802 */ /* 0x001fe20000000f00 */
[----:B--2---:R-:W-:Y:S01]  /*05c0*/  VIADD R10, R6, 0x1 ;  /* 0x00000001060a7836 */ /* 0x004fe20000000000 */
[----:B---3--:R-:W-:-:S05]  /*05d0*/  LOP3.LUT R12, R12, R3, RZ, 0x3c, !PT ;  /* 0x000000030c0c7212 */ /* 0x008fca00078e3cff */
[----:B------:R-:W0:Y:S01]  /*05e0*/  I2F.F64 R10, R10 ;  /* 0x0000000a000a7312 */ /* 0x000e220000201c00 */
[----:B------:R-:W-:-:S05]  /*05f0*/  IABS R12, R12 ;  /* 0x0000000c000c7213 */ /* 0x000fca0000000000 */
[----:B------:R-:W-:-:S05]  /*0600*/  IMAD.MOV.U32 R4, RZ, RZ, R12 ;  /* 0x000000ffff047224 */ /* 0x000fca00078e000c */
[----:B------:R-:W-:Y:S02]  /*0610*/  LOP3.LUT R4, R4, 0x7fffffff, RZ, 0xc0, !PT ;  /* 0x7fffffff04047812 */ /* 0x000fe400078ec0ff */
[----:B0-----:R-:W-:Y:S01]  /*0620*/  ISETP.GT.AND P0, PT, R11, 0xfffff, PT ;  /* 0x000fffff0b00780c */ /* 0x001fe20003f04270 */
[----:B------:R-:W-:Y:S01]  /*0630*/  IMAD.MOV.U32 R8, RZ, RZ, R10 ;  /* 0x000000ffff087224 */ /* 0x000fe200078e000a */
[----:B------:R-:W-:Y:S01]  /*0640*/  MOV R6, R11 ;  /* 0x0000000b00067202 */ /* 0x000fe20000000f00 */
[----:B------:R-:W-:-:S10]  /*0650*/  IMAD.MOV.U32 R9, RZ, RZ, R11 ;  /* 0x000000ffff097224 */ /* 0x000fd400078e000b */
[----:B------:R-:W-:Y:S01]  /*0660*/  @!P0 DMUL R8, R8, 1.80143985094819840000e+16 ;  /* 0x4350000008088828 */ /* 0x000fe20000000000 */
[----:B------:R-:W-:-:S09]  /*0670*/  @!P0 IMAD.MOV.U32 R5, RZ, RZ, -0x435 ;  /* 0xfffffbcbff058424 */ /* 0x000fd200078e00ff */
[----:B------:R-:W-:Y:S02]  /*0680*/  @!P0 IMAD.MOV.U32 R6, RZ, RZ, R9 ;  /* 0x000000ffff068224 */ /* 0x000fe400078e0009 */
[----:B------:R-:W-:Y:S02]  /*0690*/  @!P0 IMAD.MOV.U32 R10, RZ, RZ, R8 ;  /* 0x000000ffff0a8224 */ /* 0x000fe400078e0008 */
[----:B------:R-:W-:-:S05]  /*06a0*/  VIADD R7, R6, 0xffffffff ;  /* 0xffffffff06077836 */ /* 0x000fca0000000000 */
[----:B------:R-:W-:-:S13]  /*06b0*/  ISETP.GT.U32.AND P1, PT, R7, 0x7feffffe, PT ;  /* 0x7feffffe0700780c */ /* 0x000fda0003f24070 */
[----:B------:R-:W-:Y:S05]  /*06c0*/  @P1 BRA `(.L_x_8) ;  /* 0x0000000400041947 */ /* 0x000fea0003800000 */
[C---:B------:R-:W-:Y:S01]  /*06d0*/  LOP3.LUT R7, R6.reuse, 0xfffff, RZ, 0xc0, !PT ;  /* 0x000fffff06077812 */ /* 0x040fe200078ec0ff */
[----:B------:R-:W-:Y:S01]  /*06e0*/  IMAD.MOV.U32 R8, RZ, RZ, R10 ;  /* 0x000000ffff087224 */ /* 0x000fe200078e000a */
[----:B------:R-:W-:Y:S01]  /*06f0*/  MOV R19, 0x3ed0ee25 ;  /* 0x3ed0ee2500137802 */ /* 0x000fe20000000f00 */
[----:B------:R-:W-:Y:S01]  /*0700*/  IMAD.MOV.U32 R10, RZ, RZ, RZ ;  /* 0x000000ffff0a7224 */ /* 0x000fe200078e00ff */
[----:B------:R-:W-:Y:S01]  /*0710*/  LOP3.LUT R9, R7, 0x3ff00000, RZ, 0xfc, !PT ;  /* 0x3ff0000007097812 */ /* 0x000fe200078efcff */
[----:B------:R-:W-:Y:S01]  /*0720*/  IMAD.MOV.U32 R18, RZ, RZ, -0x748574fc ;  /* 0x8b7a8b04ff127424 */ /* 0x000fe200078e00ff */
[----:B------:R-:W-:Y:S01]  /*0730*/  UMOV UR4, 0x3ae80f1e ;  /* 0x3ae80f1e00047882 */ /* 0x000fe20000000000 */
[----:B------:R-:W-:Y:S01]  /*0740*/  UMOV UR5, 0x3eb1380b ;  /* 0x3eb1380b00057882 */ /* 0x000fe20000000000 */
[----:B------:R-:W-:Y:S01]  /*0750*/  ISETP.GE.U32.AND P0, PT, R9, 0x3ff6a09f, PT ;  /* 0x3ff6a09f0900780c */ /* 0x000fe20003f06070 */
[----:B------:R-:W-:Y:S01]  /*0760*/  IMAD.MOV.U32 R21, RZ, RZ, 0x43300000 ;  /* 0x43300000ff157424 */ /* 0x000fe200078e00ff */
[----:B------:R-:W-:Y:S01]  /*0770*/  LEA.HI R5, R6, R5, RZ, 0xc ;  /* 0x0000000506057211 */ /* 0x000fe200078f60ff */
[----:B------:R-:W-:Y:S01]  /*0780*/  UMOV UR8, 0x80000000 ;  /* 0x8000000000087882 */ /* 0x000fe20000000000 */
[----:B------:R-:W-:-:S09]  /*0790*/  UMOV UR9, 0x43300000 ;  /* 0x4330000000097882 */ /* 0x000fd20000000000 */
[----:B------:R-:W-:Y:S01]  /*07a0*/  @P0 IADD3 R7, PT, PT, R9, -0x100000, RZ ;  /* 0xfff0000009070810 */ /* 0x000fe20007ffe0ff */
[----:B------:R-:W-:-:S04]  /*07b0*/  @P0 VIADD R5, R5, 0x1 ;  /* 0x0000000105050836 */ /* 0x000fc80000000000 */
[----:B------:R-:W-:Y:S01]  /*07c0*/  @P0 IMAD.MOV.U32 R9, RZ, RZ, R7 ;  /* 0x000000ffff090224 */ /* 0x000fe200078e0007 */
[----:B------:R-:W-:-:S05]  /*07d0*/  LOP3.LUT R20, R5, 0x80000000, RZ, 0x3c, !PT ;  /* 0x8000000005147812 */ /* 0x000fca00078e3cff */
[C---:B------:R-:W-:Y:S02]  /*07e0*/  DADD R16, R8.reuse, 1 ;  /* 0x3ff0000008107429 */ /* 0x040fe40000000000 */
[----:B------:R-:W-:-:S04]  /*07f0*/  DADD R8, R8, -1 ;  /* 0xbff0000008087429 */ /* 0x000fc80000000000 */
[----:B------:R-:W0:Y:S02]  /*0800*/  MUFU.RCP64H R11, R17 ;  /* 0x00000011000b7308 */ /* 0x000e240000001800 */
[----:B0-----:R-:W-:-:S08]  /*0810*/  DFMA R12, -R16, R10, 1 ;  /* 0x3ff00000100c742b */ /* 0x001fd0000000010a */
[----:B------:R-:W-:-:S08]  /*0820*/  DFMA R12, R12, R12, R12 ;  /* 0x0000000c0c0c722b */ /* 0x000fd0000000000c */
[----:B------:R-:W-:-:S08]  /*0830*/  DFMA R10, R10, R12, R10 ;  /* 0x0000000c0a0a722b */ /* 0x000fd0000000000a */
[----:B------:R-:W-:-:S08]  /*0840*/  DMUL R12, R8, R10 ;  /* 0x0000000a080c7228 */ /* 0x000fd00000000000 */
[----:B------:R-:W-:-:S08]  /*0850*/  DFMA R12, R8, R10, R12 ;  /* 0x0000000a080c722b */ /* 0x000fd0000000000c */
[----:B------:R-:W-:Y:S02]  /*0860*/  DMUL R14, R12, R12 ;  /* 0x0000000c0c0e7228 */ /* 0x000fe40000000000 */
[----:B------:R-:W-:-:S06]  /*0870*/  DADD R6, R8, -R12 ;  /* 0x0000000008067229 */ /* 0x000fcc000000080c */
[----:B------:R-:W-:Y:S01]  /*0880*/  DFMA R16, R14, UR4, R18 ;  /* 0x000000040e107c2b */ /* 0x000fe20008000012 */
[----:B------:R-:W-:Y:S01]  /*0890*/  UMOV UR4, 0x9f02676f ;  /* 0x9f02676f00047882 */ /* 0x000fe20000000000 */
[----:B------:R-:W-:Y:S01]  /*08a0*/  UMOV UR5, 0x3ef3b266 ;  /* 0x3ef3b26600057882 */ /* 0x000fe20000000000 */
[----:B------:R-:W-:Y:S02]  /*08b0*/  DADD R18, R6, R6 ;  /* 0x0000000006127229 */ /* 0x000fe40000000006 */
[----:B------:R-:W-:Y:S01]  /*08c0*/  DADD R6, R20, -UR8 ;  /* 0x8000000814067e29 */ /* 0x000fe20008000000 */
[----:B------:R-:W-:Y:S01]  /*08d0*/  UMOV UR8, 0xfefa39ef ;  /* 0xfefa39ef00087882 */ /* 0x000fe20000000000 */
[----:B------:R-:W-:Y:S01]  /*08e0*/  UMOV UR9, 0x3fe62e42 ;  /* 0x3fe62e4200097882 */ /* 0x000fe20000000000 */
[----:B------:R-:W-:Y:S01]  /*08f0*/  DFMA R16, R14, R16, UR4 ;  /* 0x000000040e107e2b */ /* 0x000fe20008000010 */
[----:B------:R-:W-:Y:S01]  /*0900*/  UMOV UR4, 0xa9ab0956 ;  /* 0xa9ab095600047882 */ /* 0x000fe20000000000 */
[----:B------:R-:W-:Y:S01]  /*0910*/  UMOV UR5, 0x3f1745cb ;  /* 0x3f1745cb00057882 */ /* 0x000fe20000000000 */
[----:B------:R-:W-:-:S02]  /*0920*/  DFMA R18, R8, -R12, R18 ;  /* 0x8000000c0812722b */ /* 0x000fc40000000012 */
[----:B------:R-:W-:-:S03]  /*0930*/  DFMA R8, R6, UR8, R12 ;  /* 0x0000000806087c2b */ /* 0x000fc6000800000c */
[----:B------:R-:W-:Y:S01]  /*0940*/  DFMA R16, R14, R16, UR4 ;  /* 0x000000040e107e2b */ /* 0x000fe20008000010 */
[----:B------:R-:W-:Y:S01]  /*0950*/  UMOV UR4, 0x2d1b5154 ;  /* 0x2d1b515400047882 */ /* 0x000fe20000000000 */
[----:B------:R-:W-:Y:S01]  /*0960*/  UMOV UR5, 0x3f3c71c7 ;  /* 0x3f3c71c700057882 */ /* 0x000fe20000000000 */
[----:B------:R-:W-:-:S05]  /*0970*/  DMUL R18, R10, R18 ;  /* 0x000000120a127228 */ /* 0x000fca0000000000 */
[----:B------:R-:W-:Y:S01]  /*0980*/  DFMA R16, R14, R16, UR4 ;  /* 0x000000040e107e2b */ /* 0x000fe20008000010 */
[----:B------:R-:W-:Y:S01]  /*0990*/  UMOV UR4, 0x923be72d ;  /* 0x923be72d00047882 */ /* 0x000fe20000000000 */
[----:B------:R-:W-:-:S06]  /*09a0*/  UMOV UR5, 0x3f624924 ;  /* 0x3f62492400057882 */ /* 0x000fcc0000000000 */
        /* <DEDUP_REMOVED lines=8> */
[----:B------:R-:W-:Y:S02]  /*0a30*/  UMOV UR5, 0x3fe62e42 ;  /* 0x3fe62e4200057882 */ /* 0x000fe40000000000 */
[----:B------:R-:W-:Y:S01]  /*0a40*/  DFMA R20, R6, -UR4, R8 ;  /* 0x8000000406147c2b */ /* 0x000fe20008000008 */
[----:B------:R-:W-:Y:S01]  /*0a50*/  UMOV UR4, 0x3b39803f ;  /* 0x3b39803f00047882 */ /* 0x000fe20000000000 */
[----:B------:R-:W-:Y:S02]  /*0a60*/  UMOV UR5, 0x3c7abc9e ;  /* 0x3c7abc9e00057882 */ /* 0x000fe40000000000 */
[----:B------:R-:W-:-:S04]  /*0a70*/  DMUL R16, R14, R16 ;  /* 0x000000100e107228 */ /* 0x000fc80000000000 */
[----:B------:R-:W-:-:S04]  /*0a80*/  DADD R20, -R12, R20 ;  /* 0x000000000c147229 */ /* 0x000fc80000000114 */
[----:B------:R-:W-:-:S08]  /*0a90*/  DFMA R16, R12, R16, R18 ;  /* 0x000000100c10722b */ /* 0x000fd00000000012 */
[----:B------:R-:W-:-:S08]  /*0aa0*/  DADD R16, R16, -R20 ;  /* 0x0000000010107229 */ /* 0x000fd00000000814 */
[----:B------:R-:W-:-:S08]  /*0ab0*/  DFMA R16, R6, UR4, R16 ;  /* 0x0000000406107c2b */ /* 0x000fd00008000010 */
[----:B------:R-:W-:Y:S01]  /*0ac0*/  DADD R8, R8, R16 ;  /* 0x0000000008087229 */ /* 0x000fe20000000010 */
[----:B------:R-:W-:Y:S10]  /*0ad0*/  BRA `(.L_x_9) ;  /* 0x0000000000187947 */ /* 0x000ff40003800000 */
.L_x_8:
[----:B------:R-:W-:Y:S01]  /*0ae0*/  IMAD.MOV.U32 R6, RZ, RZ, 0x0 ;  /* 0x00000000ff067424 */ /* 0x000fe200078e00ff */
[----:B------:R-:W-:Y:S02]  /*0af0*/  MOV R7, 0x7ff00000 ;  /* 0x7ff0000000077802 */ /* 0x000fe40000000f00 */
[----:B------:R-:W-:-:S04]  /*0b00*/  LOP3.LUT P0, RZ, R9, 0x7fffffff, RZ, 0xc0, !PT ;  /* 0x7fffffff09ff7812 */ /* 0x000fc8000780c0ff */
[----:B------:R-:W-:-:S10]  /*0b10*/  DFMA R6, R8, R6, +INF ;  /* 0x7ff000000806742b */ /* 0x000fd40000000006 */
[----:B------:R-:W-:Y:S02]  /*0b20*/  FSEL R8, R6, RZ, P0 ;  /* 0x000000ff06087208 */ /* 0x000fe40000000000 */
[----:B------:R-:W-:-:S07]  /*0b30*/  FSEL R9, R7, -QNAN , P0 ;  /* 0xfff0000007097808 */ /* 0x000fce0000000000 */
.L_x_9:
[----:B------:R-:W-:Y:S05]  /*0b40*/  BSYNC.RECONVERGENT B0 ;  /* 0x0000000000007941 */ /* 0x000fea0003800200 */
.L_x_7:
[----:B------:R-:W-:Y:S01]  /*0b50*/  DADD R8, R8, 1 ;  /* 0x3ff0000008087429 */ /* 0x000fe20000000000 */
[----:B------:R-:W-:Y:S09]  /*0b60*/  BSSY.RECONVERGENT B0, `(.L_x_10) ;  /* 0x0000053000007945 */ /* 0x000ff20003800200 */
[----:B------:R-:W-:Y:S01]  /*0b70*/  ISETP.GT.AND P0, PT, R9, 0xfffff, PT ;  /* 0x000fffff0900780c */ /* 0x000fe20003f04270 */
[----:B------:R-:W-:-:S02]  /*0b80*/  IMAD.MOV.U32 R10, RZ, RZ, R8 ;  /* 0x000000ffff0a7224 */ /* 0x000fc400078e0008 */
[--C-:B------:R-:W-:Y:S02]  /*0b90*/  IMAD.MOV.U32 R11, RZ, RZ, R9.reuse ;  /* 0x000000ffff0b7224 */ /* 0x100fe400078e0009 */
[----:B------:R-:W-:-:S08]  /*0ba0*/  IMAD.MOV.U32 R6, RZ, RZ, R9 ;  /* 0x000000ffff067224 */ /* 0x000fd000078e0009 */
[----:B------:R-:W-:-:S10]  /*0bb0*/  @!P0 DMUL R10, R10, 1.80143985094819840000e+16 ;  /* 0x435000000a0a8828 */ /* 0x000fd40000000000 */
[----:B------:R-:W-:Y:S02]  /*0bc0*/  @!P0 MOV R6, R11 ;  /* 0x0000000b00068202 */ /* 0x000fe40000000f00 */
[----:B------:R-:W-:-:S03]  /*0bd0*/  @!P0 MOV R8, R10 ;  /* 0x0000000a00088202 */ /* 0x000fc60000000f00 */
[----:B------:R-:W-:-:S05]  /*0be0*/  VIADD R5, R6, 0xffffffff ;  /* 0xffffffff06057836 */ /* 0x000fca0000000000 */
[----:B------:R-:W-:Y:S01]  /*0bf0*/  ISETP.GT.U32.AND P1, PT, R5, 0x7feffffe, PT ;  /* 0x7feffffe0500780c */ /* 0x000fe20003f24070 */
[----:B------:R-:W-:Y:S02]  /*0c00*/  IMAD.MOV.U32 R5, RZ, RZ, -0x3ff ;  /* 0xfffffc01ff057424 */ /* 0x000fe400078e00ff */
[----:B------:R-:W-:-:S10]  /*0c10*/  @!P0 IMAD.MOV.U32 R5, RZ, RZ, -0x435 ;  /* 0xfffffbcbff058424 */ /* 0x000fd400078e00ff */
[----:B------:R-:W-:Y:S05]  /*0c20*/  @P1 BRA `(.L_x_11) ;  /* 0x0000000400001947 */ /* 0x000fea0003800000 */
[C---:B------:R-:W-:Y:S01]  /*0c30*/  LOP3.LUT R7, R6.reuse, 0xfffff, RZ, 0xc0, !PT ;  /* 0x000fffff06077812 */ /* 0x040fe200078ec0ff */
[----:B------:R-:W-:Y:S01]  /*0c40*/  IMAD.MOV.U32 R10, RZ, RZ, RZ ;  /* 0x000000ffff0a7224 */ /* 0x000fe200078e00ff */
[----:B------:R-:W-:Y:S01]  /*0c50*/  MOV R18, 0x8b7a8b04 ;  /* 0x8b7a8b0400127802 */ /* 0x000fe20000000f00 */
[----:B------:R-:W-:Y:S01]  /*0c60*/  IMAD.MOV.U32 R19, RZ, RZ, 0x3ed0ee25 ;  /* 0x3ed0ee25ff137424 */ /* 0x000fe200078e00ff */
[----:B------:R-:W-:Y:S01]  /*0c70*/  LOP3.LUT R9, R7, 0x3ff00000, RZ, 0xfc, !PT ;  /* 0x3ff0000007097812 */ /* 0x000fe200078efcff */
[----:B------:R-:W-:Y:S01]  /*0c80*/  UMOV UR4, 0x3ae80f1e ;  /* 0x3ae80f1e00047882 */ /* 0x000fe20000000000 */
[----:B------:R-:W-:Y:S01]  /*0c90*/  UMOV UR5, 0x3eb1380b ;  /* 0x3eb1380b00057882 */ /* 0x000fe20000000000 */
[----:B------:R-:W-:Y:S01]  /*0ca0*/  LEA.HI R5, R6, R5, RZ, 0xc ;  /* 0x0000000506057211 */ /* 0x000fe200078f60ff */
[----:B------:R-:W-:Y:S01]  /*0cb0*/  IMAD.MOV.U32 R21, RZ, RZ, 0x43300000 ;  /* 0x43300000ff157424 */ /* 0x000fe200078e00ff */
[----:B------:R-:W-:Y:S01]  /*0cc0*/  ISETP.GE.U32.AND P0, PT, R9, 0x3ff6a09f, PT ;  /* 0x3ff6a09f0900780c */ /* 0x000fe20003f06070 */
[----:B------:R-:W-:Y:S01]  /*0cd0*/  UMOV UR8, 0x80000000 ;  /* 0x8000000000087882 */ /* 0x000fe20000000000 */
[----:B------:R-:W-:-:S11]  /*0ce0*/  UMOV UR9, 0x43300000 ;  /* 0x4330000000097882 */ /* 0x000fd60000000000 */
[----:B------:R-:W-:Y:S02]  /*0cf0*/  @P0 VIADD R7, R9, 0xfff00000 ;  /* 0xfff0000009070836 */ /* 0x000fe40000000000 */
[----:B------:R-:W-:Y:S02]  /*0d00*/  @P0 VIADD R5, R5, 0x1 ;  /* 0x0000000105050836 */ /* 0x000fe40000000000 */
[----:B------:R-:W-:-:S03]  /*0d10*/  @P0 IMAD.MOV.U32 R9, RZ, RZ, R7 ;  /* 0x000000ffff090224 */ /* 0x000fc600078e0007 */
[----:B------:R-:W-:-:S03]  /*0d20*/  LOP3.LUT R20, R5, 0x80000000, RZ, 0x3c, !PT ;  /* 0x8000000005147812 */ /* 0x000fc600078e3cff */
        /* <DEDUP_REMOVED lines=48> */
.L_x_11:
[----:B------:R-:W-:Y:S01]  /*1030*/  MOV R6, 0x0 ;  /* 0x0000000000067802 */ /* 0x000fe20000000f00 */
[----:B------:R-:W-:Y:S01]  /*1040*/  IMAD.MOV.U32 R7, RZ, RZ, 0x7ff00000 ;  /* 0x7ff00000ff077424 */ /* 0x000fe200078e00ff */
[----:B------:R-:W-:-:S05]  /*1050*/  LOP3.LUT P0, RZ, R11, 0x7fffffff, RZ, 0xc0, !PT ;  /* 0x7fffffff0bff7812 */ /* 0x000fca000780c0ff */
[----:B------:R-:W-:-:S10]  /*1060*/  DFMA R6, R10, R6, +INF ;  /* 0x7ff000000a06742b */ /* 0x000fd40000000006 */
[----:B------:R-:W-:Y:S02]  /*1070*/  FSEL R8, R6, RZ, P0 ;  /* 0x000000ff06087208 */ /* 0x000fe40000000000 */
[----:B------:R-:W-:-:S07]  /*1080*/  FSEL R9, R7, -QNAN , P0 ;  /* 0xfff0000007097808 */ /* 0x000fce0000000000 */
.L_x_12:
[----:B------:R-:W-:Y:S05]  /*1090*/  BSYNC.RECONVERGENT B0 ;  /* 0x0000000000007941 */ /* 0x000fea0003800200 */
.L_x_10:
[----:B-----5:R-:W-:Y:S01]  /*10a0*/  IABS R12, R2 ;  /* 0x00000002000c7213 */ /* 0x020fe20000000000 */
[----:B------:R-:W0:Y:S01]  /*10b0*/  F2I.F64.CEIL R8, R8 ;  /* 0x0000000800087311 */ /* 0x000e220000309100 */
[----:B------:R-:W-:Y:S01]  /*10c0*/  BSSY B0, `(.L_x_13) ;  /* 0x0000028000007945 */ /* 0x000fe20003800000 */
[----:B------:R-:W-:-:S06]  /*10d0*/  MOV R13, RZ ;  /* 0x000000ff000d7202 */ /* 0x000fcc0000000f00 */
[----:B------:R-:W1:Y:S01]  /*10e0*/  I2F.RP R5, R12 ;  /* 0x0000000c00057306 */ /* 0x000e620000209400 */
[----:B0-----:R-:W-:-:S07]  /*10f0*/  VIMNMX R16, PT, PT, R8, 0x1, !PT ;  /* 0x0000000108107848 */ /* 0x001fce0007fe0100 */
[----:B-1----:R-:W0:Y:S02]  /*1100*/  MUFU.RCP R5, R5 ;  /* 0x0000000500057308 */ /* 0x002e240000001000 */
[----:B0-----:R-:W-:-:S06]  /*1110*/  VIADD R6, R5, 0xffffffe ;  /* 0x0ffffffe05067836 */ /* 0x001fcc0000000000 */
[----:B------:R0:W1:Y:S02]  /*1120*/  F2I.FTZ.U32.TRUNC.NTZ R7, R6 ;  /* 0x0000000600077305 */ /* 0x000064000021f000 */
[----:B0-----:R-:W-:Y:S02]  /*1130*/  IMAD.MOV.U32 R6, RZ, RZ, RZ ;  /* 0x000000ffff067224 */ /* 0x001fe400078e00ff */
[----:B-1----:R-:W-:-:S04]  /*1140*/  IMAD.MOV R17, RZ, RZ, -R7 ;  /* 0x000000ffff117224 */ /* 0x002fc800078e0a07 */
[----:B------:R-:W-:-:S04]  /*1150*/  IMAD R17, R17, R12, RZ ;  /* 0x0000000c11117224 */ /* 0x000fc800078e02ff */
[----:B------:R-:W-:-:S07]  /*1160*/  IMAD.HI.U32 R17, R7, R17, R6 ;  /* 0x0000001107117227 */ /* 0x000fce00078e0006 */
.L_x_15:
[----:B------:R-:W0:Y:S02]  /*1170*/  LDC.64 R6, c[0x0][0x380] ;  /* 0x0000e000ff067b82 */ /* 0x000e240000000a00 */
[----:B0-----:R-:W2:Y:S01]  /*1180*/  LDG.E.64 R10, desc[UR6][R6.64+0xca8] ;  /* 0x000ca806060a7981 */ /* 0x001ea2000c1e1b00 */
[----:B------:R-:W-:Y:S01]  /*1190*/  IMAD.IADD R9, R4, 0x1, R13 ;  /* 0x0000000104097824 */ /* 0x000fe200078e020d */
[----:B------:R-:W-:Y:S01]  /*11a0*/  IABS R5, R2 ;  /* 0x0000000200057213 */ /* 0x000fe20000000000 */
[----:B------:R-:W-:Y:S05]  /*11b0*/  YIELD ;  /* 0x0000000000007946 */ /* 0x000fea0003800000 */
[----:B------:R-:W-:Y:S01]  /*11c0*/  IABS R14, R9 ;  /* 0x00000009000e7213 */ /* 0x000fe20000000000 */
[----:B------:R-:W-:Y:S01]  /*11d0*/  IMAD.MOV R5, RZ, RZ, -R5 ;  /* 0x000000ffff057224 */ /* 0x000fe200078e0a05 */
[----:B------:R-:W-:-:S02]  /*11e0*/  ISETP.GE.AND P2, PT, R9, RZ, PT ;  /* 0x000000ff0900720c */ /* 0x000fc40003f46270 */
[----:B------:R-:W-:Y:S01]  /*11f0*/  ISETP.NE.AND P1, PT, R2, RZ, PT ;  /* 0x000000ff0200720c */ /* 0x000fe20003f25270 */
[----:B------:R-:W-:Y:S01]  /*1200*/  IMAD.HI.U32 R8, R17, R14, RZ ;  /* 0x0000000e11087227 */ /* 0x000fe200078e00ff */
[----:B------:R-:W-:-:S03]  /*1210*/  LOP3.LUT R9, RZ, R2, RZ, 0x33, !PT ;  /* 0x00000002ff097212 */ /* 0x000fc600078e33ff */
[----:B------:R-:W-:Y:S01]  /*1220*/  IMAD R15, R8, R5, R14 ;  /* 0x00000005080f7224 */ /* 0x000fe200078e020e */
[----:B------:R-:W-:Y:S01]  /*1230*/  IABS R8, R2 ;  /* 0x0000000200087213 */ /* 0x000fe20000000000 */
[----:B------:R-:W-:-:S03]  /*1240*/  HFMA2 R14, -RZ, RZ, -0.0 , 0 ;  /* 0x80000000ff0e7431 */ /* 0x000fc600000001ff */
[----:B------:R-:W-:-:S13]  /*1250*/  ISETP.GT.U32.AND P0, PT, R12, R15, PT ;  /* 0x0000000f0c00720c */ /* 0x000fda0003f04070 */
[----:B------:R-:W-:-:S04]  /*1260*/  @!P0 IADD3 R15, PT, PT, R15, -R8, RZ ;  /* 0x800000080f0f8210 */ /* 0x000fc80007ffe0ff */
[----:B------:R-:W-:-:S13]  /*1270*/  ISETP.GT.U32.AND P0, PT, R12, R15, PT ;  /* 0x0000000f0c00720c */ /* 0x000fda0003f04070 */
[----:B------:R-:W-:-:S04]  /*1280*/  @!P0 IMAD.IADD R15, R15, 0x1, -R8 ;  /* 0x000000010f0f8824 */ /* 0x000fc800078e0a08 */
[----:B------:R-:W-:-:S05]  /*1290*/  @!P2 IMAD.MOV R15, RZ, RZ, -R15 ;  /* 0x000000ffff0fa224 */ /* 0x000fca00078e0a0f */
[----:B------:R-:W-:Y:S01]  /*12a0*/  SEL R19, R9, R15, !P1 ;  /* 0x0000000f09137207 */ /* 0x000fe20004800000 */
[----:B------:R-:W-:-:S04]  /*12b0*/  IMAD.MOV.U32 R15, RZ, RZ, R3 ;  /* 0x000000ffff0f7224 */ /* 0x000fc800078e0003 */
[----:B--2---:R-:W-:-:S06]  /*12c0*/  IMAD.WIDE.U32 R10, R19, 0x4, R10 ;  /* 0x00000004130a7825 */ /* 0x004fcc00078e000a */
[----:B------:R-:W2:Y:S02]  /*12d0*/  ATOM.E.CAS.STRONG.GPU PT, R10, [R10], R14, R15 ;  /* 0x0000000e0a0a738b */ /* 0x000ea400001ee10f */
[----:B--2---:R-:W-:-:S04]  /*12e0*/  ISETP.NE.AND P0, PT, R10, R3, PT ;  /* 0x000000030a00720c */ /* 0x004fc80003f05270 */
[----:B------:R-:W-:-:S13]  /*12f0*/  ISETP.NE.AND P0, PT, R10, -0x80000000, P0 ;  /* 0x800000000a00780c */ /* 0x000fda0000705270 */
[----:B------:R-:W-:Y:S05]  /*1300*/  @!P0 BRA `(.L_x_14) ;  /* 0x0000000000d88947 */ /* 0x000fea0003800000 */
[----:B------:R-:W-:-:S05]  /*1310*/  VIADD R13, R13, 0x1 ;  /* 0x000000010d0d7836 */ /* 0x000fca0000000000 */
[----:B------:R-:W-:-:S13]  /*1320*/  ISETP.NE.AND P0, PT, R13, R16, PT ;  /* 0x000000100d00720c */ /* 0x000fda0003f05270 */
[----:B------:R-:W-:Y:S05]  /*1330*/  @P0 BRA `(.L_x_15) ;  /* 0xfffffffc008c0947 */ /* 0x000fea000383ffff */
[----:B------:R-:W-:Y:S05]  /*1340*/  BSYNC B0 ;  /* 0x0000000000007941 */ /* 0x000fea0003800000 */
.L_x_13:
[----:B------:R-:W2:Y:S01]  /*1350*/  LDG.E.64 R10, desc[UR6][R6.64+0xca8] ;  /* 0x000ca806060a7981 */ /* 0x000ea2000c1e1b00 */
[----:B------:R-:W0:Y:S01]  /*1360*/  I2F.RP R14, R8 ;  /* 0x00000008000e7306 */ /* 0x000e220000209400 */
[----:B------:R-:W-:Y:S01]  /*1370*/  IMAD.MOV.U32 R12, RZ, RZ, RZ ;  /* 0x000000ffff0c7224 */ /* 0x000fe200078e00ff */
[----:B------:R-:W-:Y:S02]  /*1380*/  IABS R16, R4 ;  /* 0x0000000400107213 */ /* 0x000fe40000000000 */
[----:B------:R-:W-:-:S04]  /*1390*/  ISETP.GE.AND P2, PT, R4, RZ, PT ;  /* 0x000000ff0400720c */ /* 0x000fc80003f46270 */
[----:B0-----:R-:W0:Y:S02]  /*13a0*/  MUFU.RCP R14, R14 ;  /* 0x0000000e000e7308 */ /* 0x001e240000001000 */
[----:B0-----:R-:W-:-:S06]  /*13b0*/  IADD3 R15, PT, PT, R14, 0xffffffe, RZ ;  /* 0x0ffffffe0e0f7810 */ /* 0x001fcc0007ffe0ff */
[----:B------:R-:W0:Y:S02]  /*13c0*/  F2I.FTZ.U32.TRUNC.NTZ R13, R15 ;  /* 0x0000000f000d7305 */ /* 0x000e24000021f000 */
[----:B0-----:R-:W-:-:S04]  /*13d0*/  IMAD.MOV R17, RZ, RZ, -R13 ;  /* 0x000000ffff117224 */ /* 0x001fc800078e0a0d */
[----:B------:R-:W-:-:S04]  /*13e0*/  IMAD R17, R17, R8, RZ ;  /* 0x0000000811117224 */ /* 0x000fc800078e02ff */
[----:B------:R-:W-:Y:S01]  /*13f0*/  IMAD.HI.U32 R2, R13, R17, R12 ;  /* 0x000000110d027227 */ /* 0x000fe200078e000c */
[----:B------:R-:W-:-:S03]  /*1400*/  MOV R13, R16 ;  /* 0x00000010000d7202 */ /* 0x000fc60000000f00 */
[----:B------:R-:W-:Y:S02]  /*1410*/  IMAD.MOV.U32 R16, RZ, RZ, -0x80000000 ;  /* 0x80000000ff107424 */ /* 0x000fe400078e00ff */
[----:B------:R-:W-:-:S04]  /*1420*/  IMAD.HI.U32 R12, R2, R13, RZ ;  /* 0x0000000d020c7227 */ /* 0x000fc800078e00ff */
[----:B------:R-:W-:Y:S02]  /*1430*/  IMAD R13, R12, R5, R13 ;  /* 0x000000050c0d7224 */ /* 0x000fe400078e020d */
[----:B------:R-:W-:-:S03]  /*1440*/  IMAD.MOV.U32 R17, RZ, RZ, R3 ;  /* 0x000000ffff117224 */ /* 0x000fc600078e0003 */
[----:B------:R-:W-:-:S13]  /*1450*/  ISETP.GT.U32.AND P0, PT, R8, R13, PT ;  /* 0x0000000d0800720c */ /* 0x000fda0003f04070 */
[----:B------:R-:W-:-:S05]  /*1460*/  @!P0 IMAD.IADD R13, R13, 0x1, -R8 ;  /* 0x000000010d0d8824 */ /* 0x000fca00078e0a08 */
[----:B------:R-:W-:-:S13]  /*1470*/  ISETP.GT.U32.AND P0, PT, R8, R13, PT ;  /* 0x0000000d0800720c */ /* 0x000fda0003f04070 */
[----:B------:R-:W-:-:S05]  /*1480*/  @!P0 IMAD.IADD R13, R13, 0x1, -R8 ;  /* 0x000000010d0d8824 */ /* 0x000fca00078e0a08 */
[----:B------:R-:W-:-:S04]  /*1490*/  @!P2 IADD3 R13, PT, PT, -R13, RZ, RZ ;  /* 0x000000ff0d0da210 */ /* 0x000fc80007ffe1ff */
[----:B------:R-:W-:-:S05]  /*14a0*/  SEL R15, R9, R13, !P1 ;  /* 0x0000000d090f7207 */ /* 0x000fca0004800000 */
[----:B--2---:R-:W-:-:S06]  /*14b0*/  IMAD.WIDE.U32 R10, R15, 0x4, R10 ;  /* 0x000000040f0a7825 */ /* 0x004fcc00078e000a */
[----:B------:R-:W2:Y:S02]  /*14c0*/  ATOM.E.CAS.STRONG.GPU PT, R10, [R10], R16, R17 ;  /* 0x000000100a0a738b */ /* 0x000ea400001ee111 */
[----:B--2---:R-:W-:-:S13]  /*14d0*/  ISETP.NE.AND P0, PT, R10, -0x80000000, PT ;  /* 0x800000000a00780c */ /* 0x004fda0003f05270 */
[----:B------:R-:W2:Y:S02]  /*14e0*/  @!P0 LDG.E.64 R12, desc[UR6][R6.64+0xcb0] ;  /* 0x000cb006060c8981 */ /* 0x000ea4000c1e1b00 */
[----:B--2---:R-:W-:-:S05]  /*14f0*/  @!P0 IMAD.WIDE.U32 R12, R15, 0x4, R12 ;  /* 0x000000040f0c8825 */ /* 0x004fca00078e000c */
[----:B------:R0:W-:Y:S01]  /*1500*/  @!P0 ST.E desc[UR6][R12.64], R0 ;  /* 0x000000000c008985 */ /* 0x0001e2000c101906 */
[----:B------:R-:W-:Y:S05]  /*1510*/  @!P0 EXIT ;  /* 0x000000000000894d */ /* 0x000fea0003800000 */
[----:B------:R-:W2:Y:S01]  /*1520*/  LDG.E.64 R10, desc[UR6][R6.64+0xca8] ;  /* 0x000ca806060a7981 */ /* 0x000ea2000c1e1b00 */
[----:B------:R-:W-:-:S04]  /*1530*/  IADD3 R4, PT, PT, R4, 0x1, RZ ;  /* 0x0000000104047810 */ /* 0x000fc80007ffe0ff */
[----:B0-----:R-:W-:Y:S02]  /*1540*/  IABS R13, R4 ;  /* 0x00000004000d7213 */ /* 0x001fe40000000000 */
[----:B------:R-:W-:-:S03]  /*1550*/  ISETP.GE.AND P2, PT, R4, RZ, PT ;  /* 0x000000ff0400720c */ /* 0x000fc60003f46270 */
[----:B------:R-:W-:-:S04]  /*1560*/  IMAD.HI.U32 R2, R2, R13, RZ ;  /* 0x0000000d02027227 */ /* 0x000fc800078e00ff */
[----:B------:R-:W-:Y:S02]  /*1570*/  IMAD R5, R2, R5, R13 ;  /* 0x0000000502057224 */ /* 0x000fe400078e020d */
[----:B------:R-:W-:-:S03]  /*1580*/  IMAD.MOV.U32 R2, RZ, RZ, -0x80000000 ;  /* 0x80000000ff027424 */ /* 0x000fc600078e00ff */
        /* <DEDUP_REMOVED lines=9> */
[----:B------:R-:W-:Y:S05]  /*1620*/  @P0 EXIT ;  /* 0x000000000000094d */ /* 0x000fea0003800000 */
[----:B------:R-:W2:Y:S02]  /*1630*/  LDG.E.64 R6, desc[UR6][R6.64+0xcb0] ;  /* 0x000cb00606067981 */ /* 0x000ea4000c1e1b00 */
[----:B--2---:R-:W-:-:S05]  /*1640*/  IMAD.WIDE.U32 R2, R5, 0x4, R6 ;  /* 0x0000000405027825 */ /* 0x004fca00078e0006 */
[----:B------:R-:W-:Y:S01]  /*1650*/  ST.E desc[UR6][R2.64], R0 ;  /* 0x0000000002007985 */ /* 0x000fe2000c101906 */
[----:B------:R-:W-:Y:S05]  /*1660*/  EXIT ;  /* 0x000000000000794d */ /* 0x000fea0003800000 */
.L_x_14:
[----:B------:R-:W2:Y:S02]  /*1670*/  LDG.E.64 R6, desc[UR6][R6.64+0xcb0] ;  /* 0x000cb00606067981 */ /* 0x000ea4000c1e1b00 */
[----:B--2---:R-:W-:-:S05]  /*1680*/  IMAD.WIDE.U32 R2, R19, 0x4, R6 ;  /* 0x0000000413027825 */ /* 0x004fca00078e0006 */
[----:B------:R-:W-:Y:S01]  /*1690*/  ST.E desc[UR6][R2.64], R0 ;  /* 0x0000000002007985 */ /* 0x000fe2000c101906 */
[----:B------:R-:W-:Y:S05]  /*16a0*/  EXIT ;  /* 0x000000000000794d */ /* 0x000fea0003800000 */
.L_x_4:
[----:B------:R-:W2:Y:S02]  /*16b0*/  LDG.E.64 R6, desc[UR6][R6.64+0x348] ;  /* 0x0003480606067981 */ /* 0x000ea4000c1e1b00 */
[----:B--2---:R-:W-:-:S05]  /*16c0*/  IMAD.WIDE.U32 R2, R13, 0x4, R6 ;  /* 0x000000040d027825 */ /* 0x004fca00078e0006 */
[----:B------:R-:W-:Y:S01]  /*16d0*/  ST.E desc[UR6][R2.64], R0 ;  /* 0x0000000002007985 */ /* 0x000fe2000c101906 */
[----:B------:R-:W-:Y:S05]  /*16e0*/  EXIT ;  /* 0x000000000000794d */ /* 0x000fea0003800000 */
.L_x_16:
[----:B------:R-:W-:-:S00]  /*16f0*/  BRA `(.L_x_16) ;  /* 0xfffffffc00fc7947 */ /* 0x000fc0000383ffff */
[----:B------:R-:W-:-:S00]  /*1700*/  NOP ;  /* 0x0000000000007918 */ /* 0x000fc00000000000 */
[----:B------:R-:W-:-:S00]  /*1710*/  NOP ;  /* 0x0000000000007918 */ /* 0x000fc00000000000 */
[----:B------:R-:W-:-:S00]  /*1720*/  NOP ;  /* 0x0000000000007918 */ /* 0x000fc00000000000 */
[----:B------:R-:W-:-:S00]  /*1730*/  NOP ;  /* 0x0000000000007918 */ /* 0x000fc00000000000 */
[----:B------:R-:W-:-:S00]  /*1740*/  NOP ;  /* 0x0000000000007918 */ /* 0x000fc00000000000 */
[----:B------:R-:W-:-:S00]  /*1750*/  NOP ;  /* 0x0000000000007918 */ /* 0x000fc00000000000 */
[----:B------:R-:W-:-:S00]  /*1760*/  NOP ;  /* 0x0000000000007918 */ /* 0x000fc00000000000 */
[----:B------:R-:W-:-:S00]  /*1770*/  NOP ;  /* 0x0000000000007918 */ /* 0x000fc00000000000 */
.L_x_18:


//--------------------- .text._Z17initialize_memoryPii --------------------------
	.section	.text._Z17initialize_memoryPii,"ax",@progbits
	.align	128
        .global         _Z17initialize_memoryPii
        .type           _Z17initialize_memoryPii,@function
        .size           _Z17initialize_memoryPii,(.L_x_19 - _Z17initialize_memoryPii)
        .other          _Z17initialize_memoryPii,@"STO_CUDA_ENTRY STV_DEFAULT"
_Z17initialize_memoryPii:
.text._Z17initialize_memoryPii:
[----:B------:R-:W-:Y:S01]  /*0000*/  LDC R1, c[0x0][0x37c] ;  /* 0x0000df00ff017b82 */ /* 0x000fe20000000800 */
[----:B------:R-:W0:Y:S07]  /*0010*/  S2R R0, SR_TID.X ;  /* 0x0000000000007919 */ /* 0x000e2e0000002100 */
[----:B------:R-:W0:Y:S01]  /*0020*/  S2UR UR4, SR_CTAID.X ;  /* 0x00000000000479c3 */ /* 0x000e220000002500 */
[----:B------:R-:W1:Y:S07]  /*0030*/  LDCU UR5, c[0x0][0x388] ;  /* 0x00007100ff0577ac */ /* 0x000e6e0008000800 */
[----:B------:R-:W0:Y:S02]  /*0040*/  LDC R5, c[0x0][0x360] ;  /* 0x0000d800ff057b82 */ /* 0x000e240000000800 */
[----:B0-----:R-:W-:-:S05]  /*0050*/  IMAD R5, R5, UR4, R0 ;  /* 0x0000000405057c24 */ /* 0x001fca000f8e0200 */
[----:B-1----:R-:W-:-:S13]  /*0060*/  ISETP.GE.AND P0, PT, R5, UR5, PT ;  /* 0x0000000505007c0c */ /* 0x002fda000bf06270 */
[----:B------:R-:W-:Y:S05]  /*0070*/  @P0 EXIT ;  /* 0x000000000000094d */ /* 0x000fea0003800000 */
[----:B------:R-:W0:Y:S01]  /*0080*/  LDC.64 R2, c[0x0][0x380] ;  /* 0x0000e000ff027b82 */ /* 0x000e220000000a00 */
[----:B------:R-:W1:Y:S01]  /*0090*/  LDCU.64 UR4, c[0x0][0x358] ;  /* 0x00006b00ff0477ac */ /* 0x000e620008000a00 */
[----:B------:R-:W-:Y:S02]  /*00a0*/  HFMA2 R7, -RZ, RZ, -0.0 , 0 ;  /* 0x80000000ff077431 */ /* 0x000fe400000001ff */
[----:B0-----:R-:W-:-:S05]  /*00b0*/  IMAD.WIDE R2, R5, 0x4, R2 ;  /* 0x0000000405027825 */ /* 0x001fca00078e0202 */
[----:B-1----:R-:W-:Y:S01]  /*00c0*/  STG.E desc[UR4][R2.64], R7 ;  /* 0x0000000702007986 */ /* 0x002fe2000c101904 */
[----:B------:R-:W-:Y:S05]  /*00d0*/  EXIT ;  /* 0x000000000000794d */ /* 0x000fea0003800000 */
.L_x_17:
        /* <DEDUP_REMOVED lines=10> */
.L_x_19:


//--------------------- .nv.shared._Z18insert_keys_kernelP15FunnelHashTablePiS1_i --------------------------
	.section	.nv.shared._Z18insert_keys_kernelP15FunnelHashTablePiS1_i,"aw",@nobits
	.sectionflags	@""
	.align	16
	.zero		1024


//--------------------- .nv.shared.reserved.0     --------------------------
	.section	.nv.shared.reserved.0,"aw",@nobits
	.weak		__nv_reservedSMEM_offset_0_alias
	.size		__nv_reservedSMEM_offset_0_alias, 0, 64
	.other		__nv_reservedSMEM_offset_0_alias,@"STO_CUDA_RESERVED_SHARED STV_DEFAULT"
__nv_reservedSMEM_offset_0_alias:
	.zero		0
	.zero		64


//--------------------- .nv.shared._Z17initialize_memoryPii --------------------------
	.section	.nv.shared._Z17initialize_memoryPii,"aw",@nobits
	.sectionflags	@""
	.align	16
	.zero		1024


//--------------------- .nv.constant0._Z18insert_keys_kernelP15FunnelHashTablePiS1_i --------------------------
	.section	.nv.constant0._Z18insert_keys_kernelP15FunnelHashTablePiS1_i,"a",@progbits
	.sectionflags	@""
	.align	4
.nv.constant0._Z18insert_keys_kernelP15FunnelHashTablePiS1_i:
	.zero		924


//--------------------- .nv.constant0._Z17initialize_memoryPii --------------------------
	.section	.nv.constant0._Z17initialize_memoryPii,"a",@progbits
	.sectionflags	@""
	.align	4
.nv.constant0._Z17initialize_memoryPii:
	.zero		908


//--------------------- SYMBOLS --------------------------

	.type		.nv.reservedSmem.offset0,@object
	.size		.nv.reservedSmem.offset0,0x4
	.type		.nv.reservedSmem.cap,@object
	.size		.nv.reservedSmem.cap,0x4
